//
// Generated by NVIDIA NVVM Compiler
//
// Compiler Build ID: CL-36424714
// Cuda compilation tools, release 13.0, V13.0.88
// Based on NVVM 20.0.0
//

.version 9.0
.target sm_100
.address_size 64

	// .globl	_Z12cuckooInsertPjS_S_i
.extern .func  (.param .b32 func_retval0) vprintf
(
	.param .b64 vprintf_param_0,
	.param .b64 vprintf_param_1
)
;
.global .align 1 .b8 $str[25] = {70, 97, 105, 108, 101, 100, 32, 116, 111, 32, 105, 110, 115, 101, 114, 116, 32, 107, 101, 121, 32, 37, 117, 10};

.visible .entry _Z12cuckooInsertPjS_S_i(
	.param .u64 .ptr .align 1 _Z12cuckooInsertPjS_S_i_param_0,
	.param .u64 .ptr .align 1 _Z12cuckooInsertPjS_S_i_param_1,
	.param .u64 .ptr .align 1 _Z12cuckooInsertPjS_S_i_param_2,
	.param .u32 _Z12cuckooInsertPjS_S_i_param_3
)
{
	.local .align 8 .b8 	__local_depot0[8];
	.reg .b64 	%SP;
	.reg .b64 	%SPL;
	.reg .pred 	%p<19>;
	.reg .b32 	%r<47>;
	.reg .b64 	%rd<61>;

	mov.u64 	%SPL, __local_depot0;
	cvta.local.u64 	%SP, %SPL;
	ld.param.u64 	%rd4, [_Z12cuckooInsertPjS_S_i_param_0];
	ld.param.u64 	%rd5, [_Z12cuckooInsertPjS_S_i_param_1];
	ld.param.u64 	%rd3, [_Z12cuckooInsertPjS_S_i_param_2];
	ld.param.u32 	%r22, [_Z12cuckooInsertPjS_S_i_param_3];
	cvta.to.global.u64 	%rd1, %rd5;
	cvta.to.global.u64 	%rd2, %rd4;
	mov.u32 	%r23, %ctaid.x;
	mov.u32 	%r24, %ntid.x;
	mov.u32 	%r25, %tid.x;
	mad.lo.s32 	%r1, %r23, %r24, %r25;
	setp.ge.s32 	%p1, %r1, %r22;
	@%p1 bra 	$L__BB0_20;
	cvta.to.global.u64 	%rd6, %rd3;
	mul.wide.s32 	%rd7, %r1, 4;
	add.s64 	%rd8, %rd6, %rd7;
	ld.global.u32 	%r46, [%rd8];
	mov.b32 	%r45, 0;
	bra.uni 	$L__BB0_17;
$L__BB0_2:
	shl.b32 	%r29, %r21, 2;
	cvt.u64.u32 	%rd15, %r29;
	and.b64  	%rd16, %rd15, 4092;
	add.s64 	%rd17, %rd2, %rd16;
	atom.global.exch.b32 	%r3, [%rd17], %r21;
	setp.eq.s32 	%p4, %r3, 0;
	@%p4 bra 	$L__BB0_20;
	shr.u32 	%r30, %r21, 8;
	cvt.u64.u32 	%rd18, %r30;
	and.b64  	%rd19, %rd18, 4092;
	add.s64 	%rd20, %rd1, %rd19;
	atom.global.exch.b32 	%r4, [%rd20], %r3;
	setp.eq.s32 	%p5, %r4, 0;
	@%p5 bra 	$L__BB0_20;
	shl.b32 	%r31, %r4, 2;
	cvt.u64.u32 	%rd21, %r31;
	and.b64  	%rd22, %rd21, 4092;
	add.s64 	%rd23, %rd2, %rd22;
	atom.global.exch.b32 	%r5, [%rd23], %r4;
	setp.eq.s32 	%p6, %r5, 0;
	@%p6 bra 	$L__BB0_20;
	shr.u32 	%r32, %r4, 8;
	cvt.u64.u32 	%rd24, %r32;
	and.b64  	%rd25, %rd24, 4092;
	add.s64 	%rd26, %rd1, %rd25;
	atom.global.exch.b32 	%r6, [%rd26], %r5;
	setp.eq.s32 	%p7, %r6, 0;
	@%p7 bra 	$L__BB0_20;
	shl.b32 	%r33, %r6, 2;
	cvt.u64.u32 	%rd27, %r33;
	and.b64  	%rd28, %rd27, 4092;
	add.s64 	%rd29, %rd2, %rd28;
	atom.global.exch.b32 	%r7, [%rd29], %r6;
	setp.eq.s32 	%p8, %r7, 0;
	@%p8 bra 	$L__BB0_20;
	shr.u32 	%r34, %r6, 8;
	cvt.u64.u32 	%rd30, %r34;
	and.b64  	%rd31, %rd30, 4092;
	add.s64 	%rd32, %rd1, %rd31;
	atom.global.exch.b32 	%r8, [%rd32], %r7;
	setp.eq.s32 	%p9, %r8, 0;
	@%p9 bra 	$L__BB0_20;
	shl.b32 	%r35, %r8, 2;
	cvt.u64.u32 	%rd33, %r35;
	and.b64  	%rd34, %rd33, 4092;
	add.s64 	%rd35, %rd2, %rd34;
	atom.global.exch.b32 	%r9, [%rd35], %r8;
	setp.eq.s32 	%p10, %r9, 0;
	@%p10 bra 	$L__BB0_20;
	shr.u32 	%r36, %r8, 8;
	cvt.u64.u32 	%rd36, %r36;
	and.b64  	%rd37, %rd36, 4092;
	add.s64 	%rd38, %rd1, %rd37;
	atom.global.exch.b32 	%r10, [%rd38], %r9;
	setp.eq.s32 	%p11, %r10, 0;
	@%p11 bra 	$L__BB0_20;
	shl.b32 	%r37, %r10, 2;
	cvt.u64.u32 	%rd39, %r37;
	and.b64  	%rd40, %rd39, 4092;
	add.s64 	%rd41, %rd2, %rd40;
	atom.global.exch.b32 	%r11, [%rd41], %r10;
	setp.eq.s32 	%p12, %r11, 0;
	@%p12 bra 	$L__BB0_20;
	shr.u32 	%r38, %r10, 8;
	cvt.u64.u32 	%rd42, %r38;
	and.b64  	%rd43, %rd42, 4092;
	add.s64 	%rd44, %rd1, %rd43;
	atom.global.exch.b32 	%r12, [%rd44], %r11;
	setp.eq.s32 	%p13, %r12, 0;
	@%p13 bra 	$L__BB0_20;
	shl.b32 	%r39, %r12, 2;
	cvt.u64.u32 	%rd45, %r39;
	and.b64  	%rd46, %rd45, 4092;
	add.s64 	%rd47, %rd2, %rd46;
	atom.global.exch.b32 	%r13, [%rd47], %r12;
	setp.eq.s32 	%p14, %r13, 0;
	@%p14 bra 	$L__BB0_20;
	shr.u32 	%r40, %r12, 8;
	cvt.u64.u32 	%rd48, %r40;
	and.b64  	%rd49, %rd48, 4092;
	add.s64 	%rd50, %rd1, %rd49;
	atom.global.exch.b32 	%r14, [%rd50], %r13;
	setp.eq.s32 	%p15, %r14, 0;
	@%p15 bra 	$L__BB0_20;
	shl.b32 	%r41, %r14, 2;
	cvt.u64.u32 	%rd51, %r41;
	and.b64  	%rd52, %rd51, 4092;
	add.s64 	%rd53, %rd2, %rd52;
	atom.global.exch.b32 	%r15, [%rd53], %r14;
	setp.eq.s32 	%p16, %r15, 0;
	@%p16 bra 	$L__BB0_20;
	shr.u32 	%r42, %r14, 8;
	cvt.u64.u32 	%rd54, %r42;
	and.b64  	%rd55, %rd54, 4092;
	add.s64 	%rd56, %rd1, %rd55;
	atom.global.exch.b32 	%r46, [%rd56], %r15;
	setp.eq.s32 	%p17, %r46, 0;
	@%p17 bra 	$L__BB0_20;
	add.s32 	%r45, %r45, 8;
	setp.eq.s32 	%p18, %r45, 32;
	@%p18 bra 	$L__BB0_19;
$L__BB0_17:
	shl.b32 	%r27, %r46, 2;
	cvt.u64.u32 	%rd9, %r27;
	and.b64  	%rd10, %rd9, 4092;
	add.s64 	%rd11, %rd2, %rd10;
	atom.global.exch.b32 	%r20, [%rd11], %r46;
	setp.eq.s32 	%p2, %r20, 0;
	@%p2 bra 	$L__BB0_20;
	shr.u32 	%r28, %r46, 8;
	cvt.u64.u32 	%rd12, %r28;
	and.b64  	%rd13, %rd12, 4092;
	add.s64 	%rd14, %rd1, %rd13;
	atom.global.exch.b32 	%r21, [%rd14], %r20;
	setp.eq.s32 	%p3, %r21, 0;
	@%p3 bra 	$L__BB0_20;
	bra.uni 	$L__BB0_2;
$L__BB0_19:
	add.u64 	%rd57, %SP, 0;
	add.u64 	%rd58, %SPL, 0;
	st.local.u32 	[%rd58], %r46;
	mov.u64 	%rd59, $str;
	cvta.global.u64 	%rd60, %rd59;
	{ // callseq 0, 0
	.param .b64 param0;
	st.param.b64 	[param0], %rd60;
	.param .b64 param1;
	st.param.b64 	[param1], %rd57;
	.param .b32 retval0;
	call.uni (retval0), 
	vprintf, 
	(
	param0, 
	param1
	);
	ld.param.b32 	%r43, [retval0];
	} // callseq 0
$L__BB0_20:
	ret;

}


// ===== COMPILED SASS (sm_100) =====

	.target	sm_100

	.elftype	@"ET_EXEC"


//--------------------- .note.nv.tkinfo           --------------------------
	.section	.note.nv.tkinfo,"",@"SHT_NOTE"
	.sectionflags	@"SHF_NOTE_NV_TKINFO"
	.tkinfo
        /*0018*/ 	.word	0x00000002
        /*0030*/ 	.string	""
        /*0030*/ 	.string	"ptxas"
        /*0030*/ 	.string	"Cuda compilation tools, release 13.0, V13.0.88"
        /*0030*/ 	.string	"Build cuda_13.0.r13.0/compiler.36424714_0"
        /*0030*/ 	.string	"-arch sm_100 -m 64 "



//--------------------- .note.nv.cuinfo           --------------------------
	.section	.note.nv.cuinfo,"",@"SHT_NOTE"
	.sectionflags	@"SHF_NOTE_NV_CUINFO"
        /*0018*/ 	.short	0x0002
        /*001a*/ 	.short	0x0064
        /*001c*/ 	.short	0x0082
	.zero		2


//--------------------- .nv.info                  --------------------------
	.section	.nv.info,"",@"SHT_CUDA_INFO"
	.align	4


	//----- nvinfo : EIATTR_REGCOUNT
	.align		4
        /*0000*/ 	.byte	0x04, 0x2f
        /*0002*/ 	.short	(.L_2 - .L_1)
	.align		4
.L_1:
        /*0004*/ 	.word	index@(_Z12cuckooInsertPjS_S_i)
        /*0008*/ 	.word	0x00000018


	//----- nvinfo : EIATTR_FRAME_SIZE
	.align		4
.L_2:
        /*000c*/ 	.byte	0x04, 0x11
        /*000e*/ 	.short	(.L_4 - .L_3)
	.align		4
.L_3:
        /*0010*/ 	.word	index@(_Z12cuckooInsertPjS_S_i)
        /*0014*/ 	.word	0x00000008


	//----- nvinfo : EIATTR_MIN_STACK_SIZE
	.align		4
.L_4:
        /*0018*/ 	.byte	0x04, 0x12
        /*001a*/ 	.short	(.L_6 - .L_5)
	.align		4
.L_5:
        /*001c*/ 	.word	index@(_Z12cuckooInsertPjS_S_i)
        /*0020*/ 	.word	0x00000008
.L_6:


//--------------------- .nv.compat                --------------------------
	.section	.nv.compat,"",@"SHT_CUDA_COMPAT_INFO"
	.align	4
        /*0000*/ 	.byte	0x02, 0x09, 0x00, 0x00, 0x02, 0x02, 0x01, 0x00, 0x02, 0x05, 0x05, 0x00, 0x03, 0x07, 0x01, 0x01
        /*0010*/ 	.byte	0x02, 0x03, 0x00, 0x00, 0x02, 0x06, 0x01, 0x00, 0x04, 0x0b, 0x08, 0x00, 0x09, 0x00, 0x00, 0x00
        /*0020*/ 	.byte	0x00, 0x00, 0x00, 0x00


//--------------------- .nv.info._Z12cuckooInsertPjS_S_i --------------------------
	.section	.nv.info._Z12cuckooInsertPjS_S_i,"",@"SHT_CUDA_INFO"
	.sectionflags	@""
	.align	4


	//----- nvinfo : EIATTR_CUDA_API_VERSION
	.align		4
        /*0000*/ 	.byte	0x04, 0x37
        /*0002*/ 	.short	(.L_8 - .L_7)
.L_7:
        /*0004*/ 	.word	0x00000082


	//----- nvinfo : EIATTR_KPARAM_INFO
	.align		4
.L_8:
        /*0008*/ 	.byte	0x04, 0x17
        /*000a*/ 	.short	(.L_10 - .L_9)
.L_9:
        /*000c*/ 	.word	0x00000000
        /*0010*/ 	.short	0x0003
        /*0012*/ 	.short	0x0018
        /*0014*/ 	.byte	0x00, 0xf0, 0x11, 0x00


	//----- nvinfo : EIATTR_KPARAM_INFO
	.align		4
.L_10:
        /*0018*/ 	.byte	0x04, 0x17
        /*001a*/ 	.short	(.L_12 - .L_11)
.L_11:
        /*001c*/ 	.word	0x00000000
        /*0020*/ 	.short	0x0002
        /*0022*/ 	.short	0x0010
        /*0024*/ 	.byte	0x00, 0xf5, 0x21, 0x00


	//----- nvinfo : EIATTR_KPARAM_INFO
	.align		4
.L_12:
        /*0028*/ 	.byte	0x04, 0x17
        /*002a*/ 	.short	(.L_14 - .L_13)
.L_13:
        /*002c*/ 	.word	0x00000000
        /*0030*/ 	.short	0x0001
        /*0032*/ 	.short	0x0008
        /*0034*/ 	.byte	0x00, 0xf5, 0x21, 0x00


	//----- nvinfo : EIATTR_KPARAM_INFO
	.align		4
.L_14:
        /*0038*/ 	.byte	0x04, 0x17
        /*003a*/ 	.short	(.L_16 - .L_15)
.L_15:
        /*003c*/ 	.word	0x00000000
        /*0040*/ 	.short	0x0000
        /*0042*/ 	.short	0x0000
        /*0044*/ 	.byte	0x00, 0xf5, 0x21, 0x00


	//----- nvinfo : EIATTR_SPARSE_MMA_MASK
	.align		4
.L_16:
        /*0048*/ 	.byte	0x03, 0x50
        /*004a*/ 	.short	0x0000


	//----- nvinfo : EIATTR_MAXREG_COUNT
	.align		4
        /*004c*/ 	.byte	0x03, 0x1b
        /*004e*/ 	.short	0x00ff


	//----- nvinfo : EIATTR_EXTERNS
	.align		4
        /*0050*/ 	.byte	0x04, 0x0f
        /*0052*/ 	.short	(.L_18 - .L_17)


	//   ....[0]....
	.align		4
.L_17:
        /*0054*/ 	.word	index@(vprintf)


	//----- nvinfo : EIATTR_MERCURY_ISA_VERSION
	.align		4
.L_18:
        /*0058*/ 	.byte	0x03, 0x5f
        /*005a*/ 	.short	0x0101


	//----- nvinfo : EIATTR_VRC_CTA_INIT_COUNT
	.align		4
        /*005c*/ 	.byte	0x02, 0x4a
	.zero		1
	.zero		1


	//----- nvinfo : EIATTR_SYSCALL_OFFSETS
	.align		4
        /*0060*/ 	.byte	0x04, 0x46
        /*0062*/ 	.short	(.L_20 - .L_19)


	//   ....[0]....
.L_19:
        /*0064*/ 	.word	0x000008e0


	//----- nvinfo : EIATTR_EXIT_INSTR_OFFSETS
	.align		4
.L_20:
        /*0068*/ 	.byte	0x04, 0x1c
        /*006a*/ 	.short	(.L_22 - .L_21)


	//   ....[0]....
.L_21:
        /*006c*/ 	.word	0x000000c0


	//   ....[1]....
        /*0070*/ 	.word	0x000001b0


	//   ....[2]....
        /*0074*/ 	.word	0x00000220


	//   ....[3]....
        /*0078*/ 	.word	0x00000290


	//   ....[4]....
        /*007c*/ 	.word	0x00000300


	//   ....[5]....
        /*0080*/ 	.word	0x00000370


	//   ....[6]....
        /*0084*/ 	.word	0x000003e0


	//   ....[7]....
        /*0088*/ 	.word	0x00000450


	//   ....[8]....
        /*008c*/ 	.word	0x000004c0


	//   ....[9]....
        /*0090*/ 	.word	0x00000530


	//   ....[10]....
        /*0094*/ 	.word	0x000005a0


	//   ....[11]....
        /*0098*/ 	.word	0x00000610


	//   ....[12]....
        /*009c*/ 	.word	0x00000680


	//   ....[13]....
        /*00a0*/ 	.word	0x000006f0


	//   ....[14]....
        /*00a4*/ 	.word	0x00000760


	//   ....[15]....
        /*00a8*/ 	.word	0x000007d0


	//   ....[16]....
        /*00ac*/ 	.word	0x00000840


	//   ....[17]....
        /*00b0*/ 	.word	0x000008f0


	//----- nvinfo : EIATTR_CRS_STACK_SIZE
	.align		4
.L_22:
        /*00b4*/ 	.byte	0x04, 0x1e
        /*00b6*/ 	.short	(.L_24 - .L_23)
.L_23:
        /*00b8*/ 	.word	0x00000000


	//----- nvinfo : EIATTR_CBANK_PARAM_SIZE
	.align		4
.L_24:
        /*00bc*/ 	.byte	0x03, 0x19
        /*00be*/ 	.short	0x001c


	//----- nvinfo : EIATTR_PARAM_CBANK
	.align		4
        /*00c0*/ 	.byte	0x04, 0x0a
        /*00c2*/ 	.short	(.L_26 - .L_25)
	.align		4
.L_25:
        /*00c4*/ 	.word	index@(.nv.constant0._Z12cuckooInsertPjS_S_i)
        /*00c8*/ 	.short	0x0380
        /*00ca*/ 	.short	0x001c


	//----- nvinfo : EIATTR_SW_WAR
	.align		4
.L_26:
        /*00cc*/ 	.byte	0x04, 0x36
        /*00ce*/ 	.short	(.L_28 - .L_27)
.L_27:
        /*00d0*/ 	.word	0x00000008
.L_28:


//--------------------- .nv.callgraph             --------------------------
	.section	.nv.callgraph,"",@"SHT_CUDA_CALLGRAPH"
	.align	4
	.sectionentsize	8
	.align		4
        /*0000*/ 	.word	0x00000000
	.align		4
        /*0004*/ 	.word	0xffffffff
	.align		4
        /*0008*/ 	.word	index@(_Z12cuckooInsertPjS_S_i)
	.align		4
        /*000c*/ 	.word	index@(vprintf)
	.align		4
        /*0010*/ 	.word	0x00000000
	.align		4
        /*0014*/ 	.word	0xfffffffe
	.align		4
        /*0018*/ 	.word	0x00000000
	.align		4
        /*001c*/ 	.word	0xfffffffd
	.align		4
        /*0020*/ 	.word	0x00000000
	.align		4
        /*0024*/ 	.word	0xfffffffc


//--------------------- .nv.constant4             --------------------------
	.section	.nv.constant4,"a",@progbits
	.align	8
	.align		8
.nv.constant4:
        /*0000*/ 	.dword	vprintf
	.align		8
        /*0008*/ 	.dword	$str


//--------------------- .text._Z12cuckooInsertPjS_S_i --------------------------
	.section	.text._Z12cuckooInsertPjS_S_i,"ax",@progbits
	.align	128
        .global         _Z12cuckooInsertPjS_S_i
        .type           _Z12cuckooInsertPjS_S_i,@function
        .size           _Z12cuckooInsertPjS_S_i,(.L_x_3 - _Z12cuckooInsertPjS_S_i)
        .other          _Z12cuckooInsertPjS_S_i,@"STO_CUDA_ENTRY STV_DEFAULT"
_Z12cuckooInsertPjS_S_i:
.text._Z12cuckooInsertPjS_S_i:
[----:B------:R-:W0:Y:S01]  /*0000*/  LDC R1, c[0x0][0x37c] ;  /* 0x0000df00ff017b82 */ /* 0x000e220000000800 */
[----:B------:R-:W1:Y:S01]  /*0010*/  S2R R0, SR_TID.X ;  /* 0x0000000000007919 */ /* 0x000e620000002100 */
[----:B------:R-:W2:Y:S06]  /*0020*/  LDCU UR5, c[0x0][0x2fc] ;  /* 0x00005f80ff0577ac */ /* 0x000eac0008000800 */
[----:B------:R-:W1:Y:S01]  /*0030*/  S2UR UR6, SR_CTAID.X ;  /* 0x00000000000679c3 */ /* 0x000e620000002500 */
[----:B0-----:R-:W-:Y:S01]  /*0040*/  VIADD R1, R1, 0xfffffff8 ;  /* 0xfffffff801017836 */ /* 0x001fe20000000000 */
[----:B------:R-:W0:Y:S01]  /*0050*/  LDCU UR7, c[0x0][0x398] ;  /* 0x00007300ff0777ac */ /* 0x000e220008000800 */
[----:B------:R-:W3:Y:S05]  /*0060*/  LDCU UR4, c[0x0][0x2f8] ;  /* 0x00005f00ff0477ac */ /* 0x000eea0008000800 */
[----:B------:R-:W1:Y:S01]  /*0070*/  LDC R5, c[0x0][0x360] ;  /* 0x0000d800ff057b82 */ /* 0x000e620000000800 */
[----:B---3--:R-:W-:-:S05]  /*0080*/  IADD3 R6, P1, PT, R1, UR4, RZ ;  /* 0x0000000401067c10 */ /* 0x008fca000ff3e0ff */
[----:B--2---:R-:W-:Y:S02]  /*0090*/  IMAD.X R7, RZ, RZ, UR5, P1 ;  /* 0x00000005ff077e24 */ /* 0x004fe400088e06ff */
[----:B-1----:R-:W-:-:S05]  /*00a0*/  IMAD R5, R5, UR6, R0 ;  /* 0x0000000605057c24 */ /* 0x002fca000f8e0200 */
[----:B0-----:R-:W-:-:S13]  /*00b0*/  ISETP.GE.AND P0, PT, R5, UR7, PT ;  /* 0x0000000705007c0c */ /* 0x001fda000bf06270 */
[----:B------:R-:W-:Y:S05]  /*00c0*/  @P0 EXIT ;  /* 0x000000000000094d */ /* 0x000fea0003800000 */
[----:B------:R-:W0:Y:S01]  /*00d0*/  LDC.64 R2, c[0x0][0x390] ;  /* 0x0000e400ff027b82 */ /* 0x000e220000000a00 */
[----:B------:R-:W1:Y:S01]  /*00e0*/  LDCU.64 UR6, c[0x0][0x358] ;  /* 0x00006b00ff0677ac */ /* 0x000e620008000a00 */
[----:B------:R-:W2:Y:S01]  /*00f0*/  LDCU.64 UR8, c[0x0][0x380] ;  /* 0x00007000ff0877ac */ /* 0x000ea20008000a00 */
[----:B------:R-:W3:Y:S01]  /*0100*/  LDCU.64 UR10, c[0x0][0x388] ;  /* 0x00007100ff0a77ac */ /* 0x000ee20008000a00 */
[----:B0-----:R-:W-:-:S05]  /*0110*/  IMAD.WIDE R2, R5, 0x4, R2 ;  /* 0x0000000405027825 */ /* 0x001fca00078e0202 */
[----:B-1----:R0:W5:Y:S01]  /*0120*/  LDG.E R0, desc[UR6][R2.64] ;  /* 0x0000000602007981 */ /* 0x002162000c1e1900 */
[----:B--23--:R-:W-:-:S05]  /*0130*/  UMOV UR4, URZ ;  /* 0x000000ff00047c82 */ /* 0x00cfca0008000000 */
.L_x_0:
[----:B0----5:R-:W-:-:S05]  /*0140*/  IMAD.SHL.U32 R2, R0, 0x4, RZ ;  /* 0x0000000400027824 */ /* 0x021fca00078e00ff */
[----:B------:R-:W-:-:S04]  /*0150*/  LOP3.LUT R2, R2, 0xffc, RZ, 0xc0, !PT ;  /* 0x00000ffc02027812 */ /* 0x000fc800078ec0ff */
[----:B------:R-:W-:-:S05]  /*0160*/  IADD3 R2, P0, PT, R2, UR8, RZ ;  /* 0x0000000802027c10 */ /* 0x000fca000ff1e0ff */
[----:B------:R-:W-:-:S05]  /*0170*/  IMAD.X R3, RZ, RZ, UR9, P0 ;  /* 0x00000009ff037e24 */ /* 0x000fca00080e06ff */
[----:B------:R-:W2:Y:S01]  /*0180*/  ATOMG.E.EXCH.STRONG.GPU PT, R5, desc[UR6][R2.64], R0 ;  /* 0x80000000020579a8 */ /* 0x000ea2000c1ef106 */
[----:B------:R-:W-:Y:S01]  /*0190*/  UIADD3 UR4, UPT, UPT, UR4, 0x8, URZ ;  /* 0x0000000804047890 */ /* 0x000fe2000fffe0ff */
[----:B--2---:R-:W-:-:S13]  /*01a0*/  ISETP.NE.AND P0, PT, R5, RZ, PT ;  /* 0x000000ff0500720c */ /* 0x004fda0003f05270 */
[----:B------:R-:W-:Y:S05]  /*01b0*/  @!P0 EXIT ;  /* 0x000000000000894d */ /* 0x000fea0003800000 */
[----:B------:R-:W-:-:S04]  /*01c0*/  SHF.R.U32.HI R0, RZ, 0x8, R0 ;  /* 0x00000008ff007819 */ /* 0x000fc80000011600 */
[----:B------:R-:W-:-:S04]  /*01d0*/  LOP3.LUT R0, R0, 0xffc, RZ, 0xc0, !PT ;  /* 0x00000ffc00007812 */ /* 0x000fc800078ec0ff */
[----:B------:R-:W-:-:S05]  /*01e0*/  IADD3 R2, P0, PT, R0, UR10, RZ ;  /* 0x0000000a00027c10 */ /* 0x000fca000ff1e0ff */
[----:B------:R-:W-:-:S05]  /*01f0*/  IMAD.X R3, RZ, RZ, UR11, P0 ;  /* 0x0000000bff037e24 */ /* 0x000fca00080e06ff */
[----:B------:R-:W2:Y:S02]  /*0200*/  ATOMG.E.EXCH.STRONG.GPU PT, R5, desc[UR6][R2.64], R5 ;  /* 0x80000005020579a8 */ /* 0x000ea4000c1ef106 */
[----:B--2---:R-:W-:-:S13]  /*0210*/  ISETP.NE.AND P0, PT, R5, RZ, PT ;  /* 0x000000ff0500720c */ /* 0x004fda0003f05270 */
[----:B------:R-:W-:Y:S05]  /*0220*/  @!P0 EXIT ;  /* 0x000000000000894d */ /* 0x000fea0003800000 */
[----:B------:R-:W-:-:S05]  /*0230*/  IMAD.SHL.U32 R0, R5, 0x4, RZ ;  /* 0x0000000405007824 */ /* 0x000fca00078e00ff */
[----:B------:R-:W-:-:S04]  /*0240*/  LOP3.LUT R0, R0, 0xffc, RZ, 0xc0, !PT ;  /* 0x00000ffc00007812 */ /* 0x000fc800078ec0ff */
[----:B------:R-:W-:-:S05]  /*0250*/  IADD3 R2, P0, PT, R0, UR8, RZ ;  /* 0x0000000800027c10 */ /* 0x000fca000ff1e0ff */
[----:B------:R-:W-:-:S05]  /*0260*/  IMAD.X R3, RZ, RZ, UR9, P0 ;  /* 0x00000009ff037e24 */ /* 0x000fca00080e06ff */
[----:B------:R-:W2:Y:S02]  /*0270*/  ATOMG.E.EXCH.STRONG.GPU PT, R9, desc[UR6][R2.64], R5 ;  /* 0x80000005020979a8 */ /* 0x000ea4000c1ef106 */
        /* <DEDUP_REMOVED lines=93> */
[----:B------:R-:W-:-:S09]  /*0850*/  UISETP.NE.AND UP0, UPT, UR4, 0x20, UPT ;  /* 0x000000200400788c */ /* 0x000fd2000bf05270 */
[----:B------:R-:W-:Y:S05]  /*0860*/  BRA.U UP0, `(.L_x_0) ;  /* 0xfffffff900347547 */ /* 0x000fea000b83ffff */
[----:B------:R-:W-:Y:S01]  /*0870*/  MOV R2, 0x0 ;  /* 0x0000000000027802 */ /* 0x000fe20000000f00 */
[----:B------:R0:W-:Y:S01]  /*0880*/  STL [R1], R0 ;  /* 0x0000000001007387 */ /* 0x0001e20000100800 */
[----:B------:R-:W1:Y:S04]  /*0890*/  LDCU.64 UR4, c[0x4][0x8] ;  /* 0x01000100ff0477ac */ /* 0x000e680008000a00 */
[----:B------:R-:W2:Y:S01]  /*08a0*/  LDC.64 R2, c[0x4][R2] ;  /* 0x0100000002027b82 */ /* 0x000ea20000000a00 */
[----:B-1----:R-:W-:Y:S02]  /*08b0*/  IMAD.U32 R4, RZ, RZ, UR4 ;  /* 0x00000004ff047e24 */ /* 0x002fe4000f8e00ff */
[----:B0-----:R-:W-:-:S07]  /*08c0*/  IMAD.U32 R5, RZ, RZ, UR5 ;  /* 0x00000005ff057e24 */ /* 0x001fce000f8e00ff */
[----:B------:R-:W-:-:S07]  /*08d0*/  LEPC R20, `(.L_x_1) ;  /* 0x000000001014794e */ /* 0x000fce0000000000 */
[----:B--2---:R-:W-:Y:S05]  /*08e0*/  CALL.ABS.NOINC R2 ;  /* 0x0000000002007343 */ /* 0x004fea0003c00000 */
.L_x_1:
[----:B------:R-:W-:Y:S05]  /*08f0*/  EXIT ;  /* 0x000000000000794d */ /* 0x000fea0003800000 */
.L_x_2:
[----:B------:R-:W-:-:S00]  /*0900*/  BRA `(.L_x_2) ;  /* 0xfffffffc00fc7947 */ /* 0x000fc0000383ffff */
[----:B------:R-:W-:-:S00]  /*0910*/  NOP ;  /* 0x0000000000007918 */ /* 0x000fc00000000000 */
        /* <DEDUP_REMOVED lines=14> */
.L_x_3:


//--------------------- .nv.global.init           --------------------------
	.section	.nv.global.init,"aw",@progbits
.nv.global.init:
	.type		$str,@object
	.size		$str,(.L_0 - $str)
$str:
        /*0000*/ 	.byte	0x46, 0x61, 0x69, 0x6c, 0x65, 0x64, 0x20, 0x74, 0x6f, 0x20, 0x69, 0x6e, 0x73, 0x65, 0x72, 0x74
        /*0010*/ 	.byte	0x20, 0x6b, 0x65, 0x79, 0x20, 0x25, 0x75, 0x0a, 0x00
.L_0:


//--------------------- .nv.shared.reserved.0     --------------------------
	.section	.nv.shared.reserved.0,"aw",@nobits
	.weak		__nv_reservedSMEM_offset_0_alias
	.size		__nv_reservedSMEM_offset_0_alias, 0, 64
	.other		__nv_reservedSMEM_offset_0_alias,@"STO_CUDA_RESERVED_SHARED STV_DEFAULT"
__nv_reservedSMEM_offset_0_alias:
	.zero		0
	.zero		64


//--------------------- .nv.constant0._Z12cuckooInsertPjS_S_i --------------------------
	.section	.nv.constant0._Z12cuckooInsertPjS_S_i,"a",@progbits
	.sectionflags	@""
	.align	4
.nv.constant0._Z12cuckooInsertPjS_S_i:
	.zero		924


//--------------------- SYMBOLS --------------------------

	.type		.nv.reservedSmem.offset0,@object
	.size		.nv.reservedSmem.offset0,0x4
	.type		vprintf,@function
